	.headerflags	@"EF_CUDA_TEXMODE_UNIFIED EF_CUDA_64BIT_ADDRESS EF_CUDA_ACCELERATORS EF_CUDA_SM90 EF_CUDA_VIRTUAL_SM(EF_CUDA_SM90)"
	.elftype	@"ET_EXEC"


//--------------------- .nv.info                  --------------------------
	.section	.nv.info,"",@"SHT_CUDA_INFO"
	.align	4


	//----- nvinfo : EIATTR_REGCOUNT
	.align		4
        /*0000*/ 	.byte	0x04, 0x2f
        /*0002*/ 	.short	(.L_3 - .L_2)
	.align		4
.L_2:
        /*0004*/ 	.word	index@(triton_poi_fused__native_batch_norm_legit_no_training_51)
        /*0008*/ 	.word	0x00000014


	//----- nvinfo : EIATTR_MIN_STACK_SIZE
	.align		4
.L_3:
        /*000c*/ 	.byte	0x04, 0x12
        /*000e*/ 	.short	(.L_5 - .L_4)
	.align		4
.L_4:
        /*0010*/ 	.word	index@(triton_poi_fused__native_batch_norm_legit_no_training_51)
        /*0014*/ 	.word	0x00000000


	//----- nvinfo : EIATTR_FRAME_SIZE
	.align		4
.L_5:
        /*0018*/ 	.byte	0x04, 0x11
        /*001a*/ 	.short	(.L_7 - .L_6)
	.align		4
.L_6:
        /*001c*/ 	.word	index@(triton_poi_fused__native_batch_norm_legit_no_training_51)
        /*0020*/ 	.word	0x00000000


	//----- nvinfo : EIATTR_MIN_STACK_SIZE
	.align		4
.L_7:
        /*0024*/ 	.byte	0x04, 0x12
        /*0026*/ 	.short	(.L_9 - .L_8)
	.align		4
.L_8:
        /*0028*/ 	.word	index@(triton_poi_fused__native_batch_norm_legit_no_training_51)
        /*002c*/ 	.word	0x00000000
.L_9:


//--------------------- .nv.info.triton_poi_fused__native_batch_norm_legit_no_training_51 --------------------------
	.section	.nv.info.triton_poi_fused__native_batch_norm_legit_no_training_51,"",@"SHT_CUDA_INFO"
	.sectionflags	@""
	.align	4


	//----- nvinfo : EIATTR_CUDA_API_VERSION
	.align		4
        /*0000*/ 	.byte	0x04, 0x37
        /*0002*/ 	.short	(.L_11 - .L_10)
.L_10:
        /*0004*/ 	.word	0x0000007c


	//----- nvinfo : EIATTR_KPARAM_INFO
	.align		4
.L_11:
        /*0008*/ 	.byte	0x04, 0x17
        /*000a*/ 	.short	(.L_13 - .L_12)
.L_12:
        /*000c*/ 	.word	0x00000000
        /*0010*/ 	.short	0x0006
        /*0012*/ 	.short	0x0030
        /*0014*/ 	.byte	0x00, 0xf0, 0x11, 0x00


	//----- nvinfo : EIATTR_KPARAM_INFO
	.align		4
.L_13:
        /*0018*/ 	.byte	0x04, 0x17
        /*001a*/ 	.short	(.L_15 - .L_14)
.L_14:
        /*001c*/ 	.word	0x00000000
        /*0020*/ 	.short	0x0005
        /*0022*/ 	.short	0x0028
        /*0024*/ 	.byte	0x00, 0xf4, 0x21, 0x00


	//----- nvinfo : EIATTR_KPARAM_INFO
	.align		4
.L_15:
        /*0028*/ 	.byte	0x04, 0x17
        /*002a*/ 	.short	(.L_17 - .L_16)
.L_16:
        /*002c*/ 	.word	0x00000000
        /*0030*/ 	.short	0x0004
        /*0032*/ 	.short	0x0020
        /*0034*/ 	.byte	0x00, 0xf4, 0x21, 0x00


	//----- nvinfo : EIATTR_KPARAM_INFO
	.align		4
.L_17:
        /*0038*/ 	.byte	0x04, 0x17
        /*003a*/ 	.short	(.L_19 - .L_18)
.L_18:
        /*003c*/ 	.word	0x00000000
        /*0040*/ 	.short	0x0003
        /*0042*/ 	.short	0x0018
        /*0044*/ 	.byte	0x00, 0xf4, 0x21, 0x00


	//----- nvinfo : EIATTR_KPARAM_INFO
	.align		4
.L_19:
        /*0048*/ 	.byte	0x04, 0x17
        /*004a*/ 	.short	(.L_21 - .L_20)
.L_20:
        /*004c*/ 	.word	0x00000000
        /*0050*/ 	.short	0x0002
        /*0052*/ 	.short	0x0010
        /*0054*/ 	.byte	0x00, 0xf4, 0x21, 0x00


	//----- nvinfo : EIATTR_KPARAM_INFO
	.align		4
.L_21:
        /*0058*/ 	.byte	0x04, 0x17
        /*005a*/ 	.short	(.L_23 - .L_22)
.L_22:
        /*005c*/ 	.word	0x00000000
        /*0060*/ 	.short	0x0001
        /*0062*/ 	.short	0x0008
        /*0064*/ 	.byte	0x00, 0xf4, 0x21, 0x00


	//----- nvinfo : EIATTR_KPARAM_INFO
	.align		4
.L_23:
        /*0068*/ 	.byte	0x04, 0x17
        /*006a*/ 	.short	(.L_25 - .L_24)
.L_24:
        /*006c*/ 	.word	0x00000000
        /*0070*/ 	.short	0x0000
        /*0072*/ 	.short	0x0000
        /*0074*/ 	.byte	0x00, 0xf4, 0x21, 0x00


	//----- nvinfo : EIATTR_SPARSE_MMA_MASK
	.align		4
.L_25:
        /*0078*/ 	.byte	0x03, 0x50
        /*007a*/ 	.short	0x0000


	//----- nvinfo : EIATTR_MAXREG_COUNT
	.align		4
        /*007c*/ 	.byte	0x03, 0x1b
        /*007e*/ 	.short	0x00ff


	//----- nvinfo : EIATTR_EXIT_INSTR_OFFSETS
	.align		4
        /*0080*/ 	.byte	0x04, 0x1c
        /*0082*/ 	.short	(.L_27 - .L_26)


	//   ....[0]....
.L_26:
        /*0084*/ 	.word	0x000002e0


	//   ....[1]....
        /*0088*/ 	.word	0x00000300


	//----- nvinfo : EIATTR_REQNTID
	.align		4
.L_27:
        /*008c*/ 	.byte	0x04, 0x10
        /*008e*/ 	.short	(.L_29 - .L_28)
.L_28:
        /*0090*/ 	.word	0x00000080
        /*0094*/ 	.word	0x00000001
        /*0098*/ 	.word	0x00000001


	//----- nvinfo : EIATTR_CBANK_PARAM_SIZE
	.align		4
.L_29:
        /*009c*/ 	.byte	0x03, 0x19
        /*009e*/ 	.short	0x0034


	//----- nvinfo : EIATTR_PARAM_CBANK
	.align		4
        /*00a0*/ 	.byte	0x04, 0x0a
        /*00a2*/ 	.short	(.L_31 - .L_30)
	.align		4
.L_30:
        /*00a4*/ 	.word	index@(.nv.constant0.triton_poi_fused__native_batch_norm_legit_no_training_51)
        /*00a8*/ 	.short	0x0210
        /*00aa*/ 	.short	0x0034


	//----- nvinfo : EIATTR_SW_WAR
	.align		4
.L_31:
        /*00ac*/ 	.byte	0x04, 0x36
        /*00ae*/ 	.short	(.L_33 - .L_32)
.L_32:
        /*00b0*/ 	.word	0x00000008
.L_33:


//--------------------- .nv.callgraph             --------------------------
	.section	.nv.callgraph,"",@"SHT_CUDA_CALLGRAPH"
	.align	4
	.sectionentsize	8
	.align		4
        /*0000*/ 	.word	0x00000000
	.align		4
        /*0004*/ 	.word	0xffffffff
	.align		4
        /*0008*/ 	.word	0x00000000
	.align		4
        /*000c*/ 	.word	0xfffffffe
	.align		4
        /*0010*/ 	.word	0x00000000
	.align		4
        /*0014*/ 	.word	0xfffffffd
	.align		4
        /*0018*/ 	.word	0x00000000
	.align		4
        /*001c*/ 	.word	0xfffffffc


//--------------------- .nv.constant4             --------------------------
	.section	.nv.constant4,"a",@progbits
	.align	8
	.align		8
.nv.constant4:
        /*0000*/ 	.dword	_$_str
	.align		8
        /*0008*/ 	.dword	_$_str_$_2


//--------------------- .text.triton_poi_fused__native_batch_norm_legit_no_training_51 --------------------------
	.section	.text.triton_poi_fused__native_batch_norm_legit_no_training_51,"ax",@progbits
	.align	128
        .global         triton_poi_fused__native_batch_norm_legit_no_training_51
        .type           triton_poi_fused__native_batch_norm_legit_no_training_51,@function
        .size           triton_poi_fused__native_batch_norm_legit_no_training_51,(.L_x_1 - triton_poi_fused__native_batch_norm_legit_no_training_51)
        .other          triton_poi_fused__native_batch_norm_legit_no_training_51,@"STO_CUDA_ENTRY STV_DEFAULT"
triton_poi_fused__native_batch_norm_legit_no_training_51:
.text.triton_poi_fused__native_batch_norm_legit_no_training_51:
[----:B------:R-:W0:Y:S01]  /*0000*/  LDC R1, c[0x0][0x28] ;  /* 0x00000a00ff017b82 */ /* 0x000e220000000800 */
[----:B------:R-:W1:Y:S07]  /*0010*/  S2R R2, SR_TID.X ;  /* 0x0000000000027919 */ /* 0x000e6e0000002100 */
[----:B------:R-:W2:Y:S01]  /*0020*/  LDC.64 R10, c[0x0][0x220] ;  /* 0x00008800ff0a7b82 */ /* 0x000ea20000000a00 */
[----:B------:R-:W-:Y:S01]  /*0030*/  ULDC.64 UR4, c[0x0][0x208] ;  /* 0x0000820000047ab9 */ /* 0x000fe20000000a00 */
[----:B------:R-:W3:Y:S06]  /*0040*/  S2R R3, SR_CTAID.X ;  /* 0x0000000000037919 */ /* 0x000eec0000002500 */
[----:B------:R-:W4:Y:S08]  /*0050*/  LDC.64 R6, c[0x0][0x210] ;  /* 0x00008400ff067b82 */ /* 0x000f300000000a00 */
[----:B------:R-:W5:Y:S08]  /*0060*/  LDC.64 R8, c[0x0][0x218] ;  /* 0x00008600ff087b82 */ /* 0x000f700000000a00 */
[----:B------:R-:W4:Y:S01]  /*0070*/  LDC.64 R12, c[0x0][0x228] ;  /* 0x00008a00ff0c7b82 */ /* 0x000f220000000a00 */
[----:B-1----:R-:W-:-:S07]  /*0080*/  LOP3.LUT R2, R2, 0x7f, RZ, 0xc0, !PT ;  /* 0x0000007f02027812 */ /* 0x002fce00078ec0ff */
[----:B------:R-:W1:Y:S01]  /*0090*/  LDC.64 R14, c[0x0][0x230] ;  /* 0x00008c00ff0e7b82 */ /* 0x000e620000000a00 */
[----:B---3--:R-:W-:Y:S01]  /*00a0*/  LEA R3, R3, R2, 0x7 ;  /* 0x0000000203037211 */ /* 0x008fe200078e38ff */
[----:B------:R-:W-:-:S03]  /*00b0*/  HFMA2.MMA R2, -RZ, RZ, 0, 0 ;  /* 0x00000000ff027435 */ /* 0x000fc600000001ff */
[----:B------:R-:W-:-:S07]  /*00c0*/  ISETP.GE.AND P2, PT, R3, 0x1e00, PT ;  /* 0x00001e000300780c */ /* 0x000fce0003f46270 */
[----:B------:R-:W-:-:S05]  /*00d0*/  IMAD.HI R0, R3, -0x77777777, R2 ;  /* 0x8888888903007827 */ /* 0x000fca00078e0202 */
[----:B------:R-:W-:-:S04]  /*00e0*/  SHF.R.U32.HI R5, RZ, 0x1f, R0 ;  /* 0x0000001fff057819 */ /* 0x000fc80000011600 */
[----:B------:R-:W-:-:S05]  /*00f0*/  LEA.HI.SX32 R5, R0, R5, 0x18 ;  /* 0x0000000500057211 */ /* 0x000fca00078fc2ff */
[----:B------:R-:W-:-:S04]  /*0100*/  IMAD R17, R5, -0x1e0, R3 ;  /* 0xfffffe2005117824 */ /* 0x000fc800078e0203 */
[----:B--2---:R-:W-:-:S05]  /*0110*/  IMAD.WIDE R10, R17, 0x4, R10 ;  /* 0x00000004110a7825 */ /* 0x004fca00078e020a */
[----:B------:R2:W3:Y:S01]  /*0120*/  @!P2 LDG.E.EL R2, desc[UR4][R10.64] ;  /* 0x000000040a02a981 */ /* 0x0004e2000c2e1900 */
[----:B------:R-:W-:Y:S02]  /*0130*/  CS2R R4, SRZ ;  /* 0x0000000000047805 */ /* 0x000fe4000001ff00 */
[----:B------:R-:W-:Y:S01]  /*0140*/  MOV R0, RZ ;  /* 0x000000ff00007202 */ /* 0x000fe20000000f00 */
[----:B----4-:R-:W-:-:S04]  /*0150*/  IMAD.WIDE R6, R3, 0x4, R6 ;  /* 0x0000000403067825 */ /* 0x010fc800078e0206 */
[C---:B-----5:R-:W-:Y:S01]  /*0160*/  IMAD.WIDE R8, R17.reuse, 0x4, R8 ;  /* 0x0000000411087825 */ /* 0x060fe200078e0208 */
[----:B------:R4:W5:Y:S03]  /*0170*/  @!P2 LDG.E R5, desc[UR4][R6.64] ;  /* 0x000000040605a981 */ /* 0x000966000c1e1900 */
[C---:B0-2---:R-:W-:Y:S01]  /*0180*/  IMAD.WIDE R10, R17.reuse, 0x4, R12 ;  /* 0x00000004110a7825 */ /* 0x045fe200078e020c */
[----:B------:R0:W5:Y:S03]  /*0190*/  @!P2 LDG.E.EL R0, desc[UR4][R8.64] ;  /* 0x000000040800a981 */ /* 0x000166000c2e1900 */
[----:B-1----:R-:W-:Y:S01]  /*01a0*/  IMAD.WIDE R12, R17, 0x4, R14 ;  /* 0x00000004110c7825 */ /* 0x002fe200078e020e */
[----:B------:R-:W-:Y:S01]  /*01b0*/  HFMA2.MMA R15, -RZ, RZ, 0, 0 ;  /* 0x00000000ff0f7435 */ /* 0x000fe200000001ff */
[----:B------:R-:W2:Y:S01]  /*01c0*/  @!P2 LDG.E.EL R4, desc[UR4][R10.64] ;  /* 0x000000040a04a981 */ /* 0x000ea2000c2e1900 */
[----:B----4-:R-:W1:Y:S08]  /*01d0*/  LDC.64 R6, c[0x0][0x238] ;  /* 0x00008e00ff067b82 */ /* 0x010e700000000a00 */
[----:B------:R-:W2:Y:S01]  /*01e0*/  @!P2 LDG.E.EL R15, desc[UR4][R12.64] ;  /* 0x000000040c0fa981 */ /* 0x000ea2000c2e1900 */
[----:B0-----:R-:W-:Y:S01]  /*01f0*/  MOV R9, 0x3e800000 ;  /* 0x3e80000000097802 */ /* 0x001fe20000000f00 */
[----:B---3--:R-:W-:-:S04]  /*0200*/  FADD R2, R2, 9.9999997473787516356e-06 ;  /* 0x3727c5ac02027421 */ /* 0x008fc80000000000 */
[----:B------:R1:W0:Y:S01]  /*0210*/  MUFU.SQRT R14, R2 ;  /* 0x00000002000e7308 */ /* 0x0002220000002000 */
[----:B-----5:R-:W-:Y:S01]  /*0220*/  FADD R0, -R0, R5 ;  /* 0x0000000500007221 */ /* 0x020fe20000000100 */
[----:B-1----:R-:W-:Y:S01]  /*0230*/  IMAD.WIDE R2, R3, 0x4, R6 ;  /* 0x0000000403027825 */ /* 0x002fe200078e0206 */
[C---:B0-----:R-:W-:Y:S02]  /*0240*/  FSETP.GT.AND P0, PT, R14.reuse, 8.50705917302346158658e+37, PT ;  /* 0x7e8000000e00780b */ /* 0x041fe40003f04000 */
[----:B------:R-:W-:Y:S02]  /*0250*/  FSETP.GEU.AND P1, PT, R14, 1.175494350822287508e-38, PT ;  /* 0x008000000e00780b */ /* 0x000fe40003f2e000 */
[----:B------:R-:W-:-:S09]  /*0260*/  FSEL R9, R9, 1, P0 ;  /* 0x3f80000009097808 */ /* 0x000fd20000000000 */
[----:B------:R-:W-:Y:S02]  /*0270*/  @P0 FMUL R14, R14, 0.25 ;  /* 0x3e8000000e0e0820 */ /* 0x000fe40000400000 */
[----:B------:R-:W-:Y:S02]  /*0280*/  @!P1 FMUL R9, R9, 16777216 ;  /* 0x4b80000009099820 */ /* 0x000fe40000400000 */
[----:B------:R-:W-:-:S06]  /*0290*/  @!P1 FMUL R14, R14, 16777216 ;  /* 0x4b8000000e0e9820 */ /* 0x000fcc0000400000 */
[----:B------:R-:W0:Y:S02]  /*02a0*/  MUFU.RCP R14, R14 ;  /* 0x0000000e000e7308 */ /* 0x000e240000001000 */
[----:B0-----:R-:W-:-:S04]  /*02b0*/  FMUL R9, R14, R9 ;  /* 0x000000090e097220 */ /* 0x001fc80000400000 */
[----:B------:R-:W-:-:S04]  /*02c0*/  FMUL R0, R0, R9 ;  /* 0x0000000900007220 */ /* 0x000fc80000400000 */
[----:B--2---:R-:W-:Y:S01]  /*02d0*/  FFMA R15, R0, R4, R15 ;  /* 0x00000004000f7223 */ /* 0x004fe2000000000f */
[----:B------:R-:W-:Y:S06]  /*02e0*/  @P2 EXIT ;  /* 0x000000000000294d */ /* 0x000fec0003800000 */
[----:B------:R-:W-:Y:S01]  /*02f0*/  STG.E desc[UR4][R2.64], R15 ;  /* 0x0000000f02007986 */ /* 0x000fe2000c101904 */
[----:B------:R-:W-:Y:S05]  /*0300*/  EXIT ;  /* 0x000000000000794d */ /* 0x000fea0003800000 */
.L_x_0:
[----:B------:R-:W-:-:S00]  /*0310*/  BRA `(.L_x_0) ;  /* 0xfffffffc00fc7947 */ /* 0x000fc0000383ffff */
[----:B------:R-:W-:-:S00]  /*0320*/  NOP ;  /* 0x0000000000007918 */ /* 0x000fc00000000000 */
        /* <DEDUP_REMOVED lines=13> */
.L_x_1:


//--------------------- .nv.global.init           --------------------------
	.section	.nv.global.init,"aw",@progbits
.nv.global.init:
	.type		_$_str,@object
	.size		_$_str,(_$_str_$_2 - _$_str)
_$_str:
        /*0000*/ 	.byte	0x5f, 0x5f, 0x43, 0x55, 0x44, 0x41, 0x5f, 0x46, 0x54, 0x5a, 0x00
	.type		_$_str_$_2,@object
	.size		_$_str_$_2,(.L_1 - _$_str_$_2)
_$_str_$_2:
        /*000b*/ 	.byte	0x5f, 0x5f, 0x43, 0x55, 0x44, 0x41, 0x5f, 0x50, 0x52, 0x45, 0x43, 0x5f, 0x53, 0x51, 0x52, 0x54
        /*001b*/ 	.byte	0x00
.L_1:


//--------------------- .nv.constant0.triton_poi_fused__native_batch_norm_legit_no_training_51 --------------------------
	.section	.nv.constant0.triton_poi_fused__native_batch_norm_legit_no_training_51,"a",@progbits
	.sectionflags	@""
	.align	4
.nv.constant0.triton_poi_fused__native_batch_norm_legit_no_training_51:
	.zero		580
